//
// Generated by NVIDIA NVVM Compiler
//
// Compiler Build ID: CL-36424714
// Cuda compilation tools, release 13.0, V13.0.88
// Based on NVVM 20.0.0
//

.version 9.0
.target sm_100
.address_size 64

	// .globl	_Z14power_spectrumP6float2Pfm

.visible .entry _Z14power_spectrumP6float2Pfm(
	.param .u64 .ptr .align 1 _Z14power_spectrumP6float2Pfm_param_0,
	.param .u64 .ptr .align 1 _Z14power_spectrumP6float2Pfm_param_1,
	.param .u64 _Z14power_spectrumP6float2Pfm_param_2
)
{
	.reg .pred 	%p<3>;
	.reg .b32 	%r<7>;
	.reg .b32 	%f<6>;
	.reg .b64 	%rd<15>;

	ld.param.u64 	%rd7, [_Z14power_spectrumP6float2Pfm_param_0];
	ld.param.u64 	%rd8, [_Z14power_spectrumP6float2Pfm_param_1];
	ld.param.u64 	%rd9, [_Z14power_spectrumP6float2Pfm_param_2];
	mov.u32 	%r2, %ntid.x;
	mov.u32 	%r3, %nctaid.x;
	mul.lo.s32 	%r1, %r2, %r3;
	mov.u32 	%r4, %ctaid.x;
	mov.u32 	%r5, %tid.x;
	mad.lo.s32 	%r6, %r4, %r2, %r5;
	cvt.u64.u32 	%rd14, %r6;
	setp.le.u64 	%p1, %rd9, %rd14;
	@%p1 bra 	$L__BB0_3;
	cvt.u64.u32 	%rd2, %r1;
	cvta.to.global.u64 	%rd3, %rd7;
	cvta.to.global.u64 	%rd4, %rd8;
$L__BB0_2:
	shl.b64 	%rd10, %rd14, 2;
	add.s64 	%rd11, %rd4, %rd10;
	shl.b64 	%rd12, %rd14, 3;
	add.s64 	%rd13, %rd3, %rd12;
	ld.global.v2.f32 	{%f1, %f2}, [%rd13];
	mul.f32 	%f3, %f2, %f2;
	fma.rn.f32 	%f4, %f1, %f1, %f3;
	atom.global.add.f32 	%f5, [%rd11], %f4;
	add.s64 	%rd14, %rd14, %rd2;
	setp.lt.u64 	%p2, %rd14, %rd9;
	@%p2 bra 	$L__BB0_2;
$L__BB0_3:
	ret;

}


// ===== COMPILED SASS (sm_100) =====

	.target	sm_100

	.elftype	@"ET_EXEC"


//--------------------- .note.nv.tkinfo           --------------------------
	.section	.note.nv.tkinfo,"",@"SHT_NOTE"
	.sectionflags	@"SHF_NOTE_NV_TKINFO"
	.tkinfo
        /*0018*/ 	.word	0x00000002
        /*0030*/ 	.string	""
        /*0030*/ 	.string	"ptxas"
        /*0030*/ 	.string	"Cuda compilation tools, release 13.0, V13.0.88"
        /*0030*/ 	.string	"Build cuda_13.0.r13.0/compiler.36424714_0"
        /*0030*/ 	.string	"-arch sm_100 -m 64 "



//--------------------- .note.nv.cuinfo           --------------------------
	.section	.note.nv.cuinfo,"",@"SHT_NOTE"
	.sectionflags	@"SHF_NOTE_NV_CUINFO"
        /*0018*/ 	.short	0x0002
        /*001a*/ 	.short	0x0064
        /*001c*/ 	.short	0x0082
	.zero		2


//--------------------- .nv.info                  --------------------------
	.section	.nv.info,"",@"SHT_CUDA_INFO"
	.align	4


	//----- nvinfo : EIATTR_REGCOUNT
	.align		4
        /*0000*/ 	.byte	0x04, 0x2f
        /*0002*/ 	.short	(.L_1 - .L_0)
	.align		4
.L_0:
        /*0004*/ 	.word	index@(_Z14power_spectrumP6float2Pfm)
        /*0008*/ 	.word	0x0000000c


	//----- nvinfo : EIATTR_FRAME_SIZE
	.align		4
.L_1:
        /*000c*/ 	.byte	0x04, 0x11
        /*000e*/ 	.short	(.L_3 - .L_2)
	.align		4
.L_2:
        /*0010*/ 	.word	index@(_Z14power_spectrumP6float2Pfm)
        /*0014*/ 	.word	0x00000000


	//----- nvinfo : EIATTR_MIN_STACK_SIZE
	.align		4
.L_3:
        /*0018*/ 	.byte	0x04, 0x12
        /*001a*/ 	.short	(.L_5 - .L_4)
	.align		4
.L_4:
        /*001c*/ 	.word	index@(_Z14power_spectrumP6float2Pfm)
        /*0020*/ 	.word	0x00000000
.L_5:


//--------------------- .nv.compat                --------------------------
	.section	.nv.compat,"",@"SHT_CUDA_COMPAT_INFO"
	.align	4
        /*0000*/ 	.byte	0x02, 0x09, 0x00, 0x00, 0x02, 0x02, 0x01, 0x00, 0x02, 0x05, 0x05, 0x00, 0x03, 0x07, 0x01, 0x01
        /*0010*/ 	.byte	0x02, 0x03, 0x00, 0x00, 0x02, 0x06, 0x01, 0x00, 0x04, 0x0b, 0x08, 0x00, 0x09, 0x00, 0x00, 0x00
        /*0020*/ 	.byte	0x00, 0x00, 0x00, 0x00


//--------------------- .nv.info._Z14power_spectrumP6float2Pfm --------------------------
	.section	.nv.info._Z14power_spectrumP6float2Pfm,"",@"SHT_CUDA_INFO"
	.sectionflags	@""
	.align	4


	//----- nvinfo : EIATTR_CUDA_API_VERSION
	.align		4
        /*0000*/ 	.byte	0x04, 0x37
        /*0002*/ 	.short	(.L_7 - .L_6)
.L_6:
        /*0004*/ 	.word	0x00000082


	//----- nvinfo : EIATTR_KPARAM_INFO
	.align		4
.L_7:
        /*0008*/ 	.byte	0x04, 0x17
        /*000a*/ 	.short	(.L_9 - .L_8)
.L_8:
        /*000c*/ 	.word	0x00000000
        /*0010*/ 	.short	0x0002
        /*0012*/ 	.short	0x0010
        /*0014*/ 	.byte	0x00, 0xf0, 0x21, 0x00


	//----- nvinfo : EIATTR_KPARAM_INFO
	.align		4
.L_9:
        /*0018*/ 	.byte	0x04, 0x17
        /*001a*/ 	.short	(.L_11 - .L_10)
.L_10:
        /*001c*/ 	.word	0x00000000
        /*0020*/ 	.short	0x0001
        /*0022*/ 	.short	0x0008
        /*0024*/ 	.byte	0x00, 0xf5, 0x21, 0x00


	//----- nvinfo : EIATTR_KPARAM_INFO
	.align		4
.L_11:
        /*0028*/ 	.byte	0x04, 0x17
        /*002a*/ 	.short	(.L_13 - .L_12)
.L_12:
        /*002c*/ 	.word	0x00000000
        /*0030*/ 	.short	0x0000
        /*0032*/ 	.short	0x0000
        /*0034*/ 	.byte	0x00, 0xf5, 0x21, 0x00


	//----- nvinfo : EIATTR_SPARSE_MMA_MASK
	.align		4
.L_13:
        /*0038*/ 	.byte	0x03, 0x50
        /*003a*/ 	.short	0x0000


	//----- nvinfo : EIATTR_MAXREG_COUNT
	.align		4
        /*003c*/ 	.byte	0x03, 0x1b
        /*003e*/ 	.short	0x00ff


	//----- nvinfo : EIATTR_MERCURY_ISA_VERSION
	.align		4
        /*0040*/ 	.byte	0x03, 0x5f
        /*0042*/ 	.short	0x0101


	//----- nvinfo : EIATTR_VRC_CTA_INIT_COUNT
	.align		4
        /*0044*/ 	.byte	0x02, 0x4a
	.zero		1
	.zero		1


	//----- nvinfo : EIATTR_EXIT_INSTR_OFFSETS
	.align		4
        /*0048*/ 	.byte	0x04, 0x1c
        /*004a*/ 	.short	(.L_15 - .L_14)


	//   ....[0]....
.L_14:
        /*004c*/ 	.word	0x000000a0


	//   ....[1]....
        /*0050*/ 	.word	0x000001b0


	//----- nvinfo : EIATTR_CRS_STACK_SIZE
	.align		4
.L_15:
        /*0054*/ 	.byte	0x04, 0x1e
        /*0056*/ 	.short	(.L_17 - .L_16)
.L_16:
        /*0058*/ 	.word	0x00000000


	//----- nvinfo : EIATTR_CBANK_PARAM_SIZE
	.align		4
.L_17:
        /*005c*/ 	.byte	0x03, 0x19
        /*005e*/ 	.short	0x0018


	//----- nvinfo : EIATTR_PARAM_CBANK
	.align		4
        /*0060*/ 	.byte	0x04, 0x0a
        /*0062*/ 	.short	(.L_19 - .L_18)
	.align		4
.L_18:
        /*0064*/ 	.word	index@(.nv.constant0._Z14power_spectrumP6float2Pfm)
        /*0068*/ 	.short	0x0380
        /*006a*/ 	.short	0x0018


	//----- nvinfo : EIATTR_SW_WAR
	.align		4
.L_19:
        /*006c*/ 	.byte	0x04, 0x36
        /*006e*/ 	.short	(.L_21 - .L_20)
.L_20:
        /*0070*/ 	.word	0x00000008
.L_21:


//--------------------- .nv.callgraph             --------------------------
	.section	.nv.callgraph,"",@"SHT_CUDA_CALLGRAPH"
	.align	4
	.sectionentsize	8
	.align		4
        /*0000*/ 	.word	0x00000000
	.align		4
        /*0004*/ 	.word	0xffffffff
	.align		4
        /*0008*/ 	.word	0x00000000
	.align		4
        /*000c*/ 	.word	0xfffffffe
	.align		4
        /*0010*/ 	.word	0x00000000
	.align		4
        /*0014*/ 	.word	0xfffffffd
	.align		4
        /*0018*/ 	.word	0x00000000
	.align		4
        /*001c*/ 	.word	0xfffffffc


//--------------------- .text._Z14power_spectrumP6float2Pfm --------------------------
	.section	.text._Z14power_spectrumP6float2Pfm,"ax",@progbits
	.align	128
        .global         _Z14power_spectrumP6float2Pfm
        .type           _Z14power_spectrumP6float2Pfm,@function
        .size           _Z14power_spectrumP6float2Pfm,(.L_x_2 - _Z14power_spectrumP6float2Pfm)
        .other          _Z14power_spectrumP6float2Pfm,@"STO_CUDA_ENTRY STV_DEFAULT"
_Z14power_spectrumP6float2Pfm:
.text._Z14power_spectrumP6float2Pfm:
[----:B------:R-:W-:Y:S01]  /*0000*/  LDC R1, c[0x0][0x37c] ;  /* 0x0000df00ff017b82 */ /* 0x000fe20000000800 */
[----:B------:R-:W0:Y:S01]  /*0010*/  S2R R0, SR_CTAID.X ;  /* 0x0000000000007919 */ /* 0x000e220000002500 */
[----:B------:R-:W0:Y:S01]  /*0020*/  LDCU UR4, c[0x0][0x360] ;  /* 0x00006c00ff0477ac */ /* 0x000e220008000800 */
[----:B------:R-:W0:Y:S01]  /*0030*/  S2R R3, SR_TID.X ;  /* 0x0000000000037919 */ /* 0x000e220000002100 */
[----:B------:R-:W1:Y:S01]  /*0040*/  LDCU.64 UR8, c[0x0][0x390] ;  /* 0x00007200ff0877ac */ /* 0x000e620008000a00 */
[----:B------:R-:W2:Y:S01]  /*0050*/  LDCU UR5, c[0x0][0x370] ;  /* 0x00006e00ff0577ac */ /* 0x000ea20008000800 */
[----:B0-----:R-:W-:Y:S01]  /*0060*/  IMAD R0, R0, UR4, R3 ;  /* 0x0000000400007c24 */ /* 0x001fe2000f8e0203 */
[----:B--2---:R-:W-:-:S04]  /*0070*/  UIMAD UR4, UR4, UR5, URZ ;  /* 0x00000005040472a4 */ /* 0x004fc8000f8e02ff */
[----:B-1----:R-:W-:-:S04]  /*0080*/  ISETP.GE.U32.AND P0, PT, R0, UR8, PT ;  /* 0x0000000800007c0c */ /* 0x002fc8000bf06070 */
[----:B------:R-:W-:-:S13]  /*0090*/  ISETP.GE.U32.AND.EX P0, PT, RZ, UR9, PT, P0 ;  /* 0x00000009ff007c0c */ /* 0x000fda000bf06100 */
[----:B------:R-:W-:Y:S05]  /*00a0*/  @P0 EXIT ;  /* 0x000000000000094d */ /* 0x000fea0003800000 */
[----:B------:R-:W-:Y:S01]  /*00b0*/  IMAD.MOV.U32 R9, RZ, RZ, RZ ;  /* 0x000000ffff097224 */ /* 0x000fe200078e00ff */
[----:B------:R-:W0:Y:S01]  /*00c0*/  LDCU.64 UR6, c[0x0][0x358] ;  /* 0x00006b00ff0677ac */ /* 0x000e220008000a00 */
[----:B------:R-:W1:Y:S05]  /*00d0*/  LDCU.128 UR12, c[0x0][0x380] ;  /* 0x00007000ff0c77ac */ /* 0x000e6a0008000c00 */
.L_x_0:
[----:B-1----:R-:W-:-:S04]  /*00e0*/  LEA R2, P0, R0, UR12, 0x3 ;  /* 0x0000000c00027c11 */ /* 0x002fc8000f8018ff */
[----:B------:R-:W-:-:S06]  /*00f0*/  LEA.HI.X R3, R0, UR13, R9, 0x3, P0 ;  /* 0x0000000d00037c11 */ /* 0x000fcc00080f1c09 */
[----:B0-2---:R-:W2:Y:S01]  /*0100*/  LDG.E.64 R2, desc[UR6][R2.64] ;  /* 0x0000000602027981 */ /* 0x005ea2000c1e1b00 */
[----:B------:R-:W-:-:S04]  /*0110*/  LEA R4, P0, R0, UR14, 0x2 ;  /* 0x0000000e00047c11 */ /* 0x000fc8000f8010ff */
[C---:B------:R-:W-:Y:S02]  /*0120*/  LEA.HI.X R5, R0.reuse, UR15, R9, 0x2, P0 ;  /* 0x0000000f00057c11 */ /* 0x040fe400080f1409 */
[----:B------:R-:W-:-:S05]  /*0130*/  IADD3 R0, P0, PT, R0, UR4, RZ ;  /* 0x0000000400007c10 */ /* 0x000fca000ff1e0ff */
[----:B------:R-:W-:Y:S01]  /*0140*/  IMAD.X R9, RZ, RZ, R9, P0 ;  /* 0x000000ffff097224 */ /* 0x000fe200000e0609 */
[----:B------:R-:W-:-:S04]  /*0150*/  ISETP.GE.U32.AND P0, PT, R0, UR8, PT ;  /* 0x0000000800007c0c */ /* 0x000fc8000bf06070 */
[----:B------:R-:W-:Y:S01]  /*0160*/  ISETP.GE.U32.AND.EX P0, PT, R9, UR9, PT, P0 ;  /* 0x0000000909007c0c */ /* 0x000fe2000bf06100 */
[----:B--2---:R-:W-:-:S04]  /*0170*/  FMUL R7, R3, R3 ;  /* 0x0000000303077220 */ /* 0x004fc80000400000 */
[----:B------:R-:W-:-:S05]  /*0180*/  FFMA R7, R2, R2, R7 ;  /* 0x0000000202077223 */ /* 0x000fca0000000007 */
[----:B------:R2:W-:Y:S03]  /*0190*/  REDG.E.ADD.F32.FTZ.RN.STRONG.GPU desc[UR6][R4.64], R7 ;  /* 0x00000007040079a6 */ /* 0x0005e6000c12f306 */
[----:B------:R-:W-:Y:S05]  /*01a0*/  @!P0 BRA `(.L_x_0) ;  /* 0xfffffffc00cc8947 */ /* 0x000fea000383ffff */
[----:B------:R-:W-:Y:S05]  /*01b0*/  EXIT ;  /* 0x000000000000794d */ /* 0x000fea0003800000 */
.L_x_1:
[----:B------:R-:W-:-:S00]  /*01c0*/  BRA `(.L_x_1) ;  /* 0xfffffffc00fc7947 */ /* 0x000fc0000383ffff */
[----:B------:R-:W-:-:S00]  /*01d0*/  NOP ;  /* 0x0000000000007918 */ /* 0x000fc00000000000 */
        /* <DEDUP_REMOVED lines=10> */
.L_x_2:


//--------------------- .nv.shared.reserved.0     --------------------------
	.section	.nv.shared.reserved.0,"aw",@nobits
	.weak		__nv_reservedSMEM_offset_0_alias
	.size		__nv_reservedSMEM_offset_0_alias, 0, 64
	.other		__nv_reservedSMEM_offset_0_alias,@"STO_CUDA_RESERVED_SHARED STV_DEFAULT"
__nv_reservedSMEM_offset_0_alias:
	.zero		0
	.zero		64


//--------------------- .nv.constant0._Z14power_spectrumP6float2Pfm --------------------------
	.section	.nv.constant0._Z14power_spectrumP6float2Pfm,"a",@progbits
	.sectionflags	@""
	.align	4
.nv.constant0._Z14power_spectrumP6float2Pfm:
	.zero		920


//--------------------- SYMBOLS --------------------------

	.type		.nv.reservedSmem.offset0,@object
	.size		.nv.reservedSmem.offset0,0x4
